	.headerflags	@"EF_CUDA_TEXMODE_UNIFIED EF_CUDA_64BIT_ADDRESS EF_CUDA_ACCELERATORS EF_CUDA_SM90 EF_CUDA_VIRTUAL_SM(EF_CUDA_SM90)"
	.elftype	@"ET_EXEC"


//--------------------- .nv.info                  --------------------------
	.section	.nv.info,"",@"SHT_CUDA_INFO"
	.align	4


	//----- nvinfo : EIATTR_REGCOUNT
	.align		4
        /*0000*/ 	.byte	0x04, 0x2f
        /*0002*/ 	.short	(.L_1 - .L_0)
	.align		4
.L_0:
        /*0004*/ 	.word	index@(triton_poi_fused_cat_1)
        /*0008*/ 	.word	0x00000016


	//----- nvinfo : EIATTR_MIN_STACK_SIZE
	.align		4
.L_1:
        /*000c*/ 	.byte	0x04, 0x12
        /*000e*/ 	.short	(.L_3 - .L_2)
	.align		4
.L_2:
        /*0010*/ 	.word	index@(triton_poi_fused_cat_1)
        /*0014*/ 	.word	0x00000000


	//----- nvinfo : EIATTR_FRAME_SIZE
	.align		4
.L_3:
        /*0018*/ 	.byte	0x04, 0x11
        /*001a*/ 	.short	(.L_5 - .L_4)
	.align		4
.L_4:
        /*001c*/ 	.word	index@(triton_poi_fused_cat_1)
        /*0020*/ 	.word	0x00000000


	//----- nvinfo : EIATTR_MIN_STACK_SIZE
	.align		4
.L_5:
        /*0024*/ 	.byte	0x04, 0x12
        /*0026*/ 	.short	(.L_7 - .L_6)
	.align		4
.L_6:
        /*0028*/ 	.word	index@(triton_poi_fused_cat_1)
        /*002c*/ 	.word	0x00000000
.L_7:


//--------------------- .nv.info.triton_poi_fused_cat_1 --------------------------
	.section	.nv.info.triton_poi_fused_cat_1,"",@"SHT_CUDA_INFO"
	.sectionflags	@""
	.align	4


	//----- nvinfo : EIATTR_CUDA_API_VERSION
	.align		4
        /*0000*/ 	.byte	0x04, 0x37
        /*0002*/ 	.short	(.L_9 - .L_8)
.L_8:
        /*0004*/ 	.word	0x0000007c


	//----- nvinfo : EIATTR_KPARAM_INFO
	.align		4
.L_9:
        /*0008*/ 	.byte	0x04, 0x17
        /*000a*/ 	.short	(.L_11 - .L_10)
.L_10:
        /*000c*/ 	.word	0x00000000
        /*0010*/ 	.short	0x0006
        /*0012*/ 	.short	0x0030
        /*0014*/ 	.byte	0x00, 0xf0, 0x11, 0x00


	//----- nvinfo : EIATTR_KPARAM_INFO
	.align		4
.L_11:
        /*0018*/ 	.byte	0x04, 0x17
        /*001a*/ 	.short	(.L_13 - .L_12)
.L_12:
        /*001c*/ 	.word	0x00000000
        /*0020*/ 	.short	0x0005
        /*0022*/ 	.short	0x0028
        /*0024*/ 	.byte	0x00, 0xf4, 0x21, 0x00


	//----- nvinfo : EIATTR_KPARAM_INFO
	.align		4
.L_13:
        /*0028*/ 	.byte	0x04, 0x17
        /*002a*/ 	.short	(.L_15 - .L_14)
.L_14:
        /*002c*/ 	.word	0x00000000
        /*0030*/ 	.short	0x0004
        /*0032*/ 	.short	0x0020
        /*0034*/ 	.byte	0x00, 0xf4, 0x21, 0x00


	//----- nvinfo : EIATTR_KPARAM_INFO
	.align		4
.L_15:
        /*0038*/ 	.byte	0x04, 0x17
        /*003a*/ 	.short	(.L_17 - .L_16)
.L_16:
        /*003c*/ 	.word	0x00000000
        /*0040*/ 	.short	0x0003
        /*0042*/ 	.short	0x0018
        /*0044*/ 	.byte	0x00, 0xf4, 0x21, 0x00


	//----- nvinfo : EIATTR_KPARAM_INFO
	.align		4
.L_17:
        /*0048*/ 	.byte	0x04, 0x17
        /*004a*/ 	.short	(.L_19 - .L_18)
.L_18:
        /*004c*/ 	.word	0x00000000
        /*0050*/ 	.short	0x0002
        /*0052*/ 	.short	0x0010
        /*0054*/ 	.byte	0x00, 0xf4, 0x21, 0x00


	//----- nvinfo : EIATTR_KPARAM_INFO
	.align		4
.L_19:
        /*0058*/ 	.byte	0x04, 0x17
        /*005a*/ 	.short	(.L_21 - .L_20)
.L_20:
        /*005c*/ 	.word	0x00000000
        /*0060*/ 	.short	0x0001
        /*0062*/ 	.short	0x0008
        /*0064*/ 	.byte	0x00, 0xf4, 0x21, 0x00


	//----- nvinfo : EIATTR_KPARAM_INFO
	.align		4
.L_21:
        /*0068*/ 	.byte	0x04, 0x17
        /*006a*/ 	.short	(.L_23 - .L_22)
.L_22:
        /*006c*/ 	.word	0x00000000
        /*0070*/ 	.short	0x0000
        /*0072*/ 	.short	0x0000
        /*0074*/ 	.byte	0x00, 0xf4, 0x21, 0x00


	//----- nvinfo : EIATTR_SPARSE_MMA_MASK
	.align		4
.L_23:
        /*0078*/ 	.byte	0x03, 0x50
        /*007a*/ 	.short	0x0000


	//----- nvinfo : EIATTR_MAXREG_COUNT
	.align		4
        /*007c*/ 	.byte	0x03, 0x1b
        /*007e*/ 	.short	0x00ff


	//----- nvinfo : EIATTR_EXIT_INSTR_OFFSETS
	.align		4
        /*0080*/ 	.byte	0x04, 0x1c
        /*0082*/ 	.short	(.L_25 - .L_24)


	//   ....[0]....
.L_24:
        /*0084*/ 	.word	0x00000430


	//   ....[1]....
        /*0088*/ 	.word	0x00000450


	//----- nvinfo : EIATTR_REQNTID
	.align		4
.L_25:
        /*008c*/ 	.byte	0x04, 0x10
        /*008e*/ 	.short	(.L_27 - .L_26)
.L_26:
        /*0090*/ 	.word	0x00000080
        /*0094*/ 	.word	0x00000001
        /*0098*/ 	.word	0x00000001


	//----- nvinfo : EIATTR_CBANK_PARAM_SIZE
	.align		4
.L_27:
        /*009c*/ 	.byte	0x03, 0x19
        /*009e*/ 	.short	0x0034


	//----- nvinfo : EIATTR_PARAM_CBANK
	.align		4
        /*00a0*/ 	.byte	0x04, 0x0a
        /*00a2*/ 	.short	(.L_29 - .L_28)
	.align		4
.L_28:
        /*00a4*/ 	.word	index@(.nv.constant0.triton_poi_fused_cat_1)
        /*00a8*/ 	.short	0x0210
        /*00aa*/ 	.short	0x0034


	//----- nvinfo : EIATTR_SW_WAR
	.align		4
.L_29:
        /*00ac*/ 	.byte	0x04, 0x36
        /*00ae*/ 	.short	(.L_31 - .L_30)
.L_30:
        /*00b0*/ 	.word	0x00000008
.L_31:


//--------------------- .nv.callgraph             --------------------------
	.section	.nv.callgraph,"",@"SHT_CUDA_CALLGRAPH"
	.align	4
	.sectionentsize	8
	.align		4
        /*0000*/ 	.word	0x00000000
	.align		4
        /*0004*/ 	.word	0xffffffff
	.align		4
        /*0008*/ 	.word	0x00000000
	.align		4
        /*000c*/ 	.word	0xfffffffe
	.align		4
        /*0010*/ 	.word	0x00000000
	.align		4
        /*0014*/ 	.word	0xfffffffd
	.align		4
        /*0018*/ 	.word	0x00000000
	.align		4
        /*001c*/ 	.word	0xfffffffc


//--------------------- .text.triton_poi_fused_cat_1 --------------------------
	.section	.text.triton_poi_fused_cat_1,"ax",@progbits
	.align	128
        .global         triton_poi_fused_cat_1
        .type           triton_poi_fused_cat_1,@function
        .size           triton_poi_fused_cat_1,(.L_x_1 - triton_poi_fused_cat_1)
        .other          triton_poi_fused_cat_1,@"STO_CUDA_ENTRY STV_DEFAULT"
triton_poi_fused_cat_1:
.text.triton_poi_fused_cat_1:
[----:B------:R-:W0:Y:S02]  /*0000*/  LDC R1, c[0x0][0x28] ;  /* 0x00000a00ff017b82 */ /* 0x000e240000000800 */
[----:B------:R-:W1:Y:S01]  /*0010*/  S2R R0, SR_TID.X ;  /* 0x0000000000007919 */ /* 0x000e620000002100 */
[----:B------:R-:W2:Y:S01]  /*0020*/  LDC.64 R6, c[0x0][0x218] ;  /* 0x00008600ff067b82 */ /* 0x000ea20000000a00 */
[----:B------:R-:W-:Y:S01]  /*0030*/  ULDC.64 UR4, c[0x0][0x208] ;  /* 0x0000820000047ab9 */ /* 0x000fe20000000a00 */
[----:B------:R-:W-:Y:S01]  /*0040*/  IMAD.MOV.U32 R18, RZ, RZ, RZ ;  /* 0x000000ffff127224 */ /* 0x000fe200078e00ff */
[----:B------:R-:W3:Y:S05]  /*0050*/  S2R R3, SR_CTAID.X ;  /* 0x0000000000037919 */ /* 0x000eea0000002500 */
[----:B------:R-:W4:Y:S01]  /*0060*/  LDC.64 R8, c[0x0][0x220] ;  /* 0x00008800ff087b82 */ /* 0x000f220000000a00 */
[----:B-1----:R-:W-:-:S02]  /*0070*/  LOP3.LUT R0, R0, 0x7f, RZ, 0xc0, !PT ;  /* 0x0000007f00007812 */ /* 0x002fc400078ec0ff */
[----:B---3--:R-:W-:-:S03]  /*0080*/  SHF.R.S32.HI R2, RZ, 0x18, R3 ;  /* 0x00000018ff027819 */ /* 0x008fc60000011403 */
[----:B------:R-:W-:Y:S01]  /*0090*/  IMAD R0, R3, 0x80, R0 ;  /* 0x0000008003007824 */ /* 0x000fe200078e0200 */
[----:B------:R-:W-:-:S03]  /*00a0*/  SGXT R3, R2, 0x1 ;  /* 0x000000010203781a */ /* 0x000fc60000000200 */
[----:B------:R-:W-:Y:S01]  /*00b0*/  IMAD.HI R11, R0, 0x78787879, RZ ;  /* 0x78787879000b7827 */ /* 0x000fe200078e02ff */
[----:B------:R-:W-:-:S04]  /*00c0*/  LEA.HI R3, R3, R0, RZ, 0x4 ;  /* 0x0000000003037211 */ /* 0x000fc800078f20ff */
[----:B------:R-:W-:Y:S02]  /*00d0*/  SHF.R.U32.HI R10, RZ, 0x1f, R11 ;  /* 0x0000001fff0a7819 */ /* 0x000fe4000001160b */
[----:B------:R-:W-:Y:S02]  /*00e0*/  SHF.R.S32.HI R13, RZ, 0x4, R3 ;  /* 0x00000004ff0d7819 */ /* 0x000fe40000011403 */
[----:B------:R-:W-:Y:S02]  /*00f0*/  LOP3.LUT R15, R3, 0xfffffff0, RZ, 0xc0, !PT ;  /* 0xfffffff0030f7812 */ /* 0x000fe400078ec0ff */
[----:B------:R-:W-:Y:S01]  /*0100*/  LEA.HI.SX32 R11, R11, R10, 0x17 ;  /* 0x0000000a0b0b7211 */ /* 0x000fe200078fbaff */
[----:B------:R-:W-:-:S04]  /*0110*/  IMAD.HI R2, R13, 0x78787879, RZ ;  /* 0x787878790d027827 */ /* 0x000fc800078e02ff */
[----:B------:R-:W-:Y:S01]  /*0120*/  IMAD.IADD R10, R0, 0x1, -R15 ;  /* 0x00000001000a7824 */ /* 0x000fe200078e0a0f */
[----:B------:R-:W-:-:S03]  /*0130*/  SHF.R.U32.HI R5, RZ, 0x1f, R2 ;  /* 0x0000001fff057819 */ /* 0x000fc60000011602 */
[----:B------:R-:W-:Y:S01]  /*0140*/  IMAD R10, R11, 0x200, R10 ;  /* 0x000002000b0a7824 */ /* 0x000fe200078e020a */
[----:B------:R-:W-:Y:S02]  /*0150*/  LEA.HI.SX32 R12, R2, R5, 0x1b ;  /* 0x00000005020c7211 */ /* 0x000fe400078fdaff */
[----:B------:R-:W1:Y:S03]  /*0160*/  LDC.64 R2, c[0x0][0x230] ;  /* 0x00008c00ff027b82 */ /* 0x000e660000000a00 */
[----:B------:R-:W-:-:S04]  /*0170*/  IMAD R13, R12, -0x44, R13 ;  /* 0xffffffbc0c0d7824 */ /* 0x000fc800078e020d */
[C---:B------:R-:W-:Y:S01]  /*0180*/  VIADD R15, R13.reuse, 0xfffffffc ;  /* 0xfffffffc0d0f7836 */ /* 0x040fe20000000000 */
[----:B------:R-:W3:Y:S01]  /*0190*/  LDC.64 R4, c[0x0][0x228] ;  /* 0x00008a00ff047b82 */ /* 0x000ee20000000a00 */
[C-C-:B------:R-:W-:Y:S01]  /*01a0*/  IMAD R12, R13.reuse, 0x10, R10.reuse ;  /* 0x000000100d0c7824 */ /* 0x140fe200078e020a */
[----:B------:R-:W-:Y:S01]  /*01b0*/  ISETP.GT.AND P1, PT, R13, 0x23, PT ;  /* 0x000000230d00780c */ /* 0x000fe20003f24270 */
[C---:B------:R-:W-:Y:S01]  /*01c0*/  IMAD R17, R15.reuse, 0x10, R10 ;  /* 0x000000100f117824 */ /* 0x040fe200078e020a */
[----:B------:R-:W-:Y:S01]  /*01d0*/  ISETP.GE.U32.AND P0, PT, R15, 0x20, PT ;  /* 0x000000200f00780c */ /* 0x000fe20003f06070 */
[----:B------:R-:W-:Y:S01]  /*01e0*/  VIADD R19, R12, 0xfffffdc0 ;  /* 0xfffffdc00c137836 */ /* 0x000fe20000000000 */
[C---:B------:R-:W-:Y:S01]  /*01f0*/  ISETP.LT.AND P5, PT, R0.reuse, 0x1100, P1 ;  /* 0x000011000000780c */ /* 0x040fe20000fa1270 */
[----:B--2---:R-:W-:Y:S01]  /*0200*/  IMAD.WIDE R6, R17, 0x4, R6 ;  /* 0x0000000411067825 */ /* 0x004fe200078e0206 */
[----:B------:R-:W-:Y:S02]  /*0210*/  ISETP.LT.AND P4, PT, R0, 0x1100, !P0 ;  /* 0x000011000000780c */ /* 0x000fe40004781270 */
[----:B------:R-:W-:Y:S01]  /*0220*/  CS2R R16, SRZ ;  /* 0x0000000000107805 */ /* 0x000fe2000001ff00 */
[----:B------:R-:W-:-:S02]  /*0230*/  IMAD.MOV.U32 R12, RZ, RZ, RZ ;  /* 0x000000ffff0c7224 */ /* 0x000fc400078e00ff */
[----:B----4-:R-:W-:-:S04]  /*0240*/  IMAD.WIDE R8, R15, 0x4, R8 ;  /* 0x000000040f087825 */ /* 0x010fc800078e0208 */
[----:B-1----:R-:W-:Y:S02]  /*0250*/  IMAD.WIDE R14, R13, 0x4, R2 ;  /* 0x000000040d0e7825 */ /* 0x002fe400078e0202 */
[----:B------:R-:W1:Y:S02]  /*0260*/  LDC.64 R2, c[0x0][0x210] ;  /* 0x00008400ff027b82 */ /* 0x000e640000000a00 */
[----:B------:R-:W2:Y:S01]  /*0270*/  @P4 LDG.E R12, desc[UR4][R6.64] ;  /* 0x00000004060c4981 */ /* 0x000ea2000c1e1900 */
[----:B---3--:R-:W-:-:S03]  /*0280*/  IMAD.WIDE R4, R19, 0x4, R4 ;  /* 0x0000000413047825 */ /* 0x008fc600078e0204 */
[----:B------:R-:W3:Y:S04]  /*0290*/  @P4 LDG.E.EL R16, desc[UR4][R8.64] ;  /* 0x0000000408104981 */ /* 0x000ee8000c2e1900 */
[----:B------:R-:W4:Y:S04]  /*02a0*/  @P5 LDG.E.EL R18, desc[UR4][R14.64+-0x90] ;  /* 0xffff70040e125981 */ /* 0x000f28000c2e1900 */
[----:B------:R5:W4:Y:S01]  /*02b0*/  @P5 LDG.E R17, desc[UR4][R4.64] ;  /* 0x0000000404115981 */ /* 0x000b22000c1e1900 */
[----:B------:R-:W-:Y:S01]  /*02c0*/  ISETP.GE.AND P2, PT, R13, 0x4, PT ;  /* 0x000000040d00780c */ /* 0x000fe20003f46270 */
[----:B------:R-:W-:-:S03]  /*02d0*/  IMAD R10, R11, -0x440, R0 ;  /* 0xfffffbc00b0a7824 */ /* 0x000fc600078e0200 */
[C---:B------:R-:W-:Y:S01]  /*02e0*/  ISETP.LT.AND P3, PT, R0.reuse, 0x1100, !P2 ;  /* 0x000011000000780c */ /* 0x040fe20005761270 */
[----:B------:R-:W-:Y:S02]  /*02f0*/  IMAD R11, R11, 0x40, R10 ;  /* 0x000000400b0b7824 */ /* 0x000fe400078e020a */
[----:B------:R-:W-:Y:S02]  /*0300*/  IMAD.MOV.U32 R10, RZ, RZ, RZ ;  /* 0x000000ffff0a7224 */ /* 0x000fe400078e00ff */
[----:B-1----:R-:W-:Y:S01]  /*0310*/  IMAD.WIDE R2, R11, 0x4, R2 ;  /* 0x000000040b027825 */ /* 0x002fe200078e0202 */
[----:B-----5:R-:W1:Y:S07]  /*0320*/  LDC.64 R4, c[0x0][0x238] ;  /* 0x00008e00ff047b82 */ /* 0x020e6e0000000a00 */
[----:B------:R1:W5:Y:S02]  /*0330*/  @P3 LDG.E R10, desc[UR4][R2.64] ;  /* 0x00000004020a3981 */ /* 0x000364000c1e1900 */
[----:B-1----:R-:W-:Y:S01]  /*0340*/  IMAD.WIDE R2, R0, 0x4, R4 ;  /* 0x0000000400027825 */ /* 0x002fe200078e0204 */
[----:B--2---:R-:W-:-:S02]  /*0350*/  SEL R7, R12, RZ, P4 ;  /* 0x000000ff0c077207 */ /* 0x004fc40002000000 */
[----:B---3--:R-:W-:-:S04]  /*0360*/  SEL R16, R16, RZ, P4 ;  /* 0x000000ff10107207 */ /* 0x008fc80002000000 */
[----:B------:R-:W-:Y:S02]  /*0370*/  FSETP.GT.AND P4, PT, R7, -R16, PT ;  /* 0x800000100700720b */ /* 0x000fe40003f84000 */
[----:B----4-:R-:W-:Y:S02]  /*0380*/  SEL R18, R18, RZ, P5 ;  /* 0x000000ff12127207 */ /* 0x010fe40002800000 */
[----:B------:R-:W-:Y:S01]  /*0390*/  SEL R17, R17, RZ, P5 ;  /* 0x000000ff11117207 */ /* 0x000fe20002800000 */
[----:B------:R-:W-:-:S03]  /*03a0*/  FADD R16, R7, R16 ;  /* 0x0000001007107221 */ /* 0x000fc60000000000 */
[C---:B------:R-:W-:Y:S01]  /*03b0*/  FSETP.GT.AND P5, PT, R17.reuse, -R18, PT ;  /* 0x800000121100720b */ /* 0x040fe20003fa4000 */
[----:B------:R-:W-:-:S04]  /*03c0*/  FADD R18, R17, R18 ;  /* 0x0000001211127221 */ /* 0x000fc80000000000 */
[----:B------:R-:W-:Y:S01]  /*03d0*/  @!P4 FMUL R16, R16, 0.20000000298023223877 ;  /* 0x3e4ccccd1010c820 */ /* 0x000fe20000400000 */
[----:B------:R-:W-:-:S07]  /*03e0*/  ISETP.GE.AND P4, PT, R0, 0x1100, PT ;  /* 0x000011000000780c */ /* 0x000fce0003f86270 */
[----:B------:R-:W-:Y:S01]  /*03f0*/  @!P5 FMUL R18, R18, 0.20000000298023223877 ;  /* 0x3e4ccccd1212d820 */ /* 0x000fe20000400000 */
[----:B-----5:R-:W-:-:S04]  /*0400*/  SEL R7, R10, RZ, P3 ;  /* 0x000000ff0a077207 */ /* 0x020fc80001800000 */
[----:B------:R-:W-:-:S04]  /*0410*/  @P0 FSEL R16, R18, RZ, P1 ;  /* 0x000000ff12100208 */ /* 0x000fc80000800000 */
[----:B------:R-:W-:Y:S01]  /*0420*/  SEL R7, R7, R16, !P2 ;  /* 0x0000001007077207 */ /* 0x000fe20005000000 */
[----:B------:R-:W-:Y:S06]  /*0430*/  @P4 EXIT ;  /* 0x000000000000494d */ /* 0x000fec0003800000 */
[----:B------:R-:W-:Y:S01]  /*0440*/  STG.E desc[UR4][R2.64], R7 ;  /* 0x0000000702007986 */ /* 0x000fe2000c101904 */
[----:B------:R-:W-:Y:S05]  /*0450*/  EXIT ;  /* 0x000000000000794d */ /* 0x000fea0003800000 */
.L_x_0:
[----:B------:R-:W-:-:S00]  /*0460*/  BRA `(.L_x_0) ;  /* 0xfffffffc00fc7947 */ /* 0x000fc0000383ffff */
[----:B------:R-:W-:-:S00]  /*0470*/  NOP ;  /* 0x0000000000007918 */ /* 0x000fc00000000000 */
        /* <DEDUP_REMOVED lines=8> */
.L_x_1:


//--------------------- .nv.constant0.triton_poi_fused_cat_1 --------------------------
	.section	.nv.constant0.triton_poi_fused_cat_1,"a",@progbits
	.sectionflags	@""
	.align	4
.nv.constant0.triton_poi_fused_cat_1:
	.zero		580
